	.headerflags	@"EF_CUDA_TEXMODE_UNIFIED EF_CUDA_64BIT_ADDRESS EF_CUDA_ACCELERATORS EF_CUDA_SM90 EF_CUDA_VIRTUAL_SM(EF_CUDA_SM90)"
	.elftype	@"ET_EXEC"


//--------------------- .nv.info                  --------------------------
	.section	.nv.info,"",@"SHT_CUDA_INFO"
	.align	4


	//----- nvinfo : EIATTR_REGCOUNT
	.align		4
        /*0000*/ 	.byte	0x04, 0x2f
        /*0002*/ 	.short	(.L_1 - .L_0)
	.align		4
.L_0:
        /*0004*/ 	.word	index@(triton_poi_fused_clone_0)
        /*0008*/ 	.word	0x00000020


	//----- nvinfo : EIATTR_MIN_STACK_SIZE
	.align		4
.L_1:
        /*000c*/ 	.byte	0x04, 0x12
        /*000e*/ 	.short	(.L_3 - .L_2)
	.align		4
.L_2:
        /*0010*/ 	.word	index@(triton_poi_fused_clone_0)
        /*0014*/ 	.word	0x00000000


	//----- nvinfo : EIATTR_FRAME_SIZE
	.align		4
.L_3:
        /*0018*/ 	.byte	0x04, 0x11
        /*001a*/ 	.short	(.L_5 - .L_4)
	.align		4
.L_4:
        /*001c*/ 	.word	index@(triton_poi_fused_clone_0)
        /*0020*/ 	.word	0x00000000


	//----- nvinfo : EIATTR_MIN_STACK_SIZE
	.align		4
.L_5:
        /*0024*/ 	.byte	0x04, 0x12
        /*0026*/ 	.short	(.L_7 - .L_6)
	.align		4
.L_6:
        /*0028*/ 	.word	index@(triton_poi_fused_clone_0)
        /*002c*/ 	.word	0x00000000
.L_7:


//--------------------- .nv.info.triton_poi_fused_clone_0 --------------------------
	.section	.nv.info.triton_poi_fused_clone_0,"",@"SHT_CUDA_INFO"
	.sectionflags	@""
	.align	4


	//----- nvinfo : EIATTR_CUDA_API_VERSION
	.align		4
        /*0000*/ 	.byte	0x04, 0x37
        /*0002*/ 	.short	(.L_9 - .L_8)
.L_8:
        /*0004*/ 	.word	0x0000007c


	//----- nvinfo : EIATTR_KPARAM_INFO
	.align		4
.L_9:
        /*0008*/ 	.byte	0x04, 0x17
        /*000a*/ 	.short	(.L_11 - .L_10)
.L_10:
        /*000c*/ 	.word	0x00000000
        /*0010*/ 	.short	0x0004
        /*0012*/ 	.short	0x001c
        /*0014*/ 	.byte	0x00, 0xf0, 0x11, 0x00


	//----- nvinfo : EIATTR_KPARAM_INFO
	.align		4
.L_11:
        /*0018*/ 	.byte	0x04, 0x17
        /*001a*/ 	.short	(.L_13 - .L_12)
.L_12:
        /*001c*/ 	.word	0x00000000
        /*0020*/ 	.short	0x0003
        /*0022*/ 	.short	0x0018
        /*0024*/ 	.byte	0x00, 0xf0, 0x11, 0x00


	//----- nvinfo : EIATTR_KPARAM_INFO
	.align		4
.L_13:
        /*0028*/ 	.byte	0x04, 0x17
        /*002a*/ 	.short	(.L_15 - .L_14)
.L_14:
        /*002c*/ 	.word	0x00000000
        /*0030*/ 	.short	0x0002
        /*0032*/ 	.short	0x0010
        /*0034*/ 	.byte	0x00, 0xf4, 0x21, 0x00


	//----- nvinfo : EIATTR_KPARAM_INFO
	.align		4
.L_15:
        /*0038*/ 	.byte	0x04, 0x17
        /*003a*/ 	.short	(.L_17 - .L_16)
.L_16:
        /*003c*/ 	.word	0x00000000
        /*0040*/ 	.short	0x0001
        /*0042*/ 	.short	0x0008
        /*0044*/ 	.byte	0x00, 0xf4, 0x21, 0x00


	//----- nvinfo : EIATTR_KPARAM_INFO
	.align		4
.L_17:
        /*0048*/ 	.byte	0x04, 0x17
        /*004a*/ 	.short	(.L_19 - .L_18)
.L_18:
        /*004c*/ 	.word	0x00000000
        /*0050*/ 	.short	0x0000
        /*0052*/ 	.short	0x0000
        /*0054*/ 	.byte	0x00, 0xf4, 0x21, 0x00


	//----- nvinfo : EIATTR_SPARSE_MMA_MASK
	.align		4
.L_19:
        /*0058*/ 	.byte	0x03, 0x50
        /*005a*/ 	.short	0x0000


	//----- nvinfo : EIATTR_MAXREG_COUNT
	.align		4
        /*005c*/ 	.byte	0x03, 0x1b
        /*005e*/ 	.short	0x00ff


	//----- nvinfo : EIATTR_EXIT_INSTR_OFFSETS
	.align		4
        /*0060*/ 	.byte	0x04, 0x1c
        /*0062*/ 	.short	(.L_21 - .L_20)


	//   ....[0]....
.L_20:
        /*0064*/ 	.word	0x00000530


	//   ....[1]....
        /*0068*/ 	.word	0x00000550


	//----- nvinfo : EIATTR_REQNTID
	.align		4
.L_21:
        /*006c*/ 	.byte	0x04, 0x10
        /*006e*/ 	.short	(.L_23 - .L_22)
.L_22:
        /*0070*/ 	.word	0x00000080
        /*0074*/ 	.word	0x00000001
        /*0078*/ 	.word	0x00000001


	//----- nvinfo : EIATTR_CBANK_PARAM_SIZE
	.align		4
.L_23:
        /*007c*/ 	.byte	0x03, 0x19
        /*007e*/ 	.short	0x0020


	//----- nvinfo : EIATTR_PARAM_CBANK
	.align		4
        /*0080*/ 	.byte	0x04, 0x0a
        /*0082*/ 	.short	(.L_25 - .L_24)
	.align		4
.L_24:
        /*0084*/ 	.word	index@(.nv.constant0.triton_poi_fused_clone_0)
        /*0088*/ 	.short	0x0210
        /*008a*/ 	.short	0x0020


	//----- nvinfo : EIATTR_SW_WAR
	.align		4
.L_25:
        /*008c*/ 	.byte	0x04, 0x36
        /*008e*/ 	.short	(.L_27 - .L_26)
.L_26:
        /*0090*/ 	.word	0x00000008
.L_27:


//--------------------- .nv.callgraph             --------------------------
	.section	.nv.callgraph,"",@"SHT_CUDA_CALLGRAPH"
	.align	4
	.sectionentsize	8
	.align		4
        /*0000*/ 	.word	0x00000000
	.align		4
        /*0004*/ 	.word	0xffffffff
	.align		4
        /*0008*/ 	.word	0x00000000
	.align		4
        /*000c*/ 	.word	0xfffffffe
	.align		4
        /*0010*/ 	.word	0x00000000
	.align		4
        /*0014*/ 	.word	0xfffffffd
	.align		4
        /*0018*/ 	.word	0x00000000
	.align		4
        /*001c*/ 	.word	0xfffffffc


//--------------------- .text.triton_poi_fused_clone_0 --------------------------
	.section	.text.triton_poi_fused_clone_0,"ax",@progbits
	.align	128
        .global         triton_poi_fused_clone_0
        .type           triton_poi_fused_clone_0,@function
        .size           triton_poi_fused_clone_0,(.L_x_1 - triton_poi_fused_clone_0)
        .other          triton_poi_fused_clone_0,@"STO_CUDA_ENTRY STV_DEFAULT"
triton_poi_fused_clone_0:
.text.triton_poi_fused_clone_0:
[----:B------:R-:W0:Y:S02]  /*0000*/  LDC R1, c[0x0][0x28] ;  /* 0x00000a00ff017b82 */ /* 0x000e240000000800 */
[----:B------:R-:W1:Y:S01]  /*0010*/  S2R R0, SR_TID.X ;  /* 0x0000000000007919 */ /* 0x000e620000002100 */
[----:B------:R-:W2:Y:S01]  /*0020*/  S2UR UR4, SR_CTAID.Y ;  /* 0x00000000000479c3 */ /* 0x000ea20000002600 */
[----:B------:R-:W-:Y:S01]  /*0030*/  HFMA2.MMA R17, -RZ, RZ, 0, 0 ;  /* 0x00000000ff117435 */ /* 0x000fe200000001ff */
[----:B------:R-:W3:Y:S06]  /*0040*/  S2R R5, SR_CTAID.X ;  /* 0x0000000000057919 */ /* 0x000eec0000002500 */
[----:B------:R-:W4:Y:S08]  /*0050*/  LDC.64 R10, c[0x0][0x210] ;  /* 0x00008400ff0a7b82 */ /* 0x000f300000000a00 */
[----:B------:R-:W5:Y:S01]  /*0060*/  LDC.64 R8, c[0x0][0x218] ;  /* 0x00008600ff087b82 */ /* 0x000f620000000a00 */
[----:B--2---:R-:W-:Y:S01]  /*0070*/  USHF.L.U32 UR4, UR4, 0x6, URZ ;  /* 0x0000000604047899 */ /* 0x004fe2000800063f */
[----:B-1----:R-:W-:-:S02]  /*0080*/  SHF.R.U32.HI R14, RZ, 0x2, R0 ;  /* 0x00000002ff0e7819 */ /* 0x002fc40000011600 */
[----:B------:R-:W-:Y:S02]  /*0090*/  SHF.L.U32 R0, R0, 0x2, RZ ;  /* 0x0000000200007819 */ /* 0x000fe400000006ff */
[----:B------:R-:W-:Y:S02]  /*00a0*/  SGXT.U32 R14, R14, 0x5 ;  /* 0x000000050e0e781a */ /* 0x000fe40000000000 */
[----:B------:R-:W-:Y:S02]  /*00b0*/  LOP3.LUT R0, R0, 0xc, RZ, 0xc0, !PT ;  /* 0x0000000c00007812 */ /* 0x000fe400078ec0ff */
[----:B------:R-:W-:Y:S01]  /*00c0*/  LOP3.LUT R14, R14, UR4, RZ, 0xfc, !PT ;  /* 0x000000040e0e7c12 */ /* 0x000fe2000f8efcff */
[----:B------:R-:W-:Y:S01]  /*00d0*/  ULDC.64 UR4, c[0x0][0x208] ;  /* 0x0000820000047ab9 */ /* 0x000fe20000000a00 */
[----:B---3--:R-:W-:Y:S02]  /*00e0*/  LEA R16, R5, R0, 0x4 ;  /* 0x0000000005107211 */ /* 0x008fe400078e20ff */
[C---:B------:R-:W-:Y:S01]  /*00f0*/  LOP3.LUT R15, R14.reuse, 0x20, RZ, 0xfc, !PT ;  /* 0x000000200e0f7812 */ /* 0x040fe200078efcff */
[----:B------:R-:W-:Y:S01]  /*0100*/  IMAD.HI R2, R14, 0x2e8ba2e9, RZ ;  /* 0x2e8ba2e90e027827 */ /* 0x000fe200078e02ff */
[----:B------:R-:W-:-:S03]  /*0110*/  ISETP.GE.AND P0, PT, R16, 0x10, PT ;  /* 0x000000101000780c */ /* 0x000fc60003f06270 */
[----:B------:R-:W-:Y:S01]  /*0120*/  IMAD.HI R18, R15, 0x2e8ba2e9, RZ ;  /* 0x2e8ba2e90f127827 */ /* 0x000fe200078e02ff */
[----:B------:R-:W-:Y:S02]  /*0130*/  SHF.R.S32.HI R3, RZ, 0x1, R2 ;  /* 0x00000001ff037819 */ /* 0x000fe40000011402 */
[----:B------:R-:W-:Y:S01]  /*0140*/  ISETP.LT.AND P1, PT, R14, 0x2c, !P0 ;  /* 0x0000002c0e00780c */ /* 0x000fe20004721270 */
[----:B------:R-:W-:Y:S01]  /*0150*/  IMAD R24, R16, 0xb, RZ ;  /* 0x0000000b10187824 */ /* 0x000fe200078e02ff */
[----:B------:R-:W-:-:S05]  /*0160*/  LEA.HI R3, R2, R3, RZ, 0x1 ;  /* 0x0000000302037211 */ /* 0x000fca00078f08ff */
[----:B------:R-:W-:-:S04]  /*0170*/  IMAD R21, R3, -0xb, R14 ;  /* 0xfffffff503157824 */ /* 0x000fc800078e020e */
[----:B------:R-:W-:Y:S01]  /*0180*/  IMAD R7, R3, 0xb0, R21 ;  /* 0x000000b003077824 */ /* 0x000fe200078e0215 */
[----:B------:R-:W-:Y:S02]  /*0190*/  SHF.R.S32.HI R3, RZ, 0x1, R18 ;  /* 0x00000001ff037819 */ /* 0x000fe40000011412 */
[----:B------:R-:W-:Y:S01]  /*01a0*/  IADD3 R22, R24, 0x16, RZ ;  /* 0x0000001618167810 */ /* 0x000fe20007ffe0ff */
[----:B------:R-:W-:Y:S01]  /*01b0*/  IMAD R5, R16, 0xb, R7 ;  /* 0x0000000b10057824 */ /* 0x000fe200078e0207 */
[----:B------:R-:W-:-:S03]  /*01c0*/  LEA.HI R18, R18, R3, RZ, 0x1 ;  /* 0x0000000312127211 */ /* 0x000fc600078f08ff */
[----:B----4-:R-:W-:Y:S01]  /*01d0*/  IMAD.WIDE R4, R5, 0x4, R10 ;  /* 0x0000000405047825 */ /* 0x010fe200078e020a */
[----:B------:R-:W-:Y:S02]  /*01e0*/  IADD3 R23, R24, 0xb, RZ ;  /* 0x0000000b18177810 */ /* 0x000fe40007ffe0ff */
[----:B------:R-:W-:Y:S01]  /*01f0*/  IADD3 R24, R24, 0x21, RZ ;  /* 0x0000002118187810 */ /* 0x000fe20007ffe0ff */
[----:B------:R-:W-:Y:S01]  /*0200*/  IMAD.IADD R25, R22, 0x1, R7 ;  /* 0x0000000116197824 */ /* 0x000fe200078e0207 */
[----:B------:R1:W2:Y:S01]  /*0210*/  @P1 LDG.E.EL R17, desc[UR4][R4.64] ;  /* 0x0000000404111981 */ /* 0x0002a2000c2e1900 */
[----:B------:R-:W-:Y:S01]  /*0220*/  IMAD R19, R18, -0xb, R15 ;  /* 0xfffffff512137824 */ /* 0x000fe200078e020f */
[----:B------:R-:W-:Y:S02]  /*0230*/  ISETP.GE.AND P2, PT, R14, 0x2c, PT ;  /* 0x0000002c0e00780c */ /* 0x000fe40003f46270 */
[----:B------:R-:W-:Y:S02]  /*0240*/  CS2R R12, SRZ ;  /* 0x00000000000c7805 */ /* 0x000fe4000001ff00 */
[----:B------:R-:W-:-:S02]  /*0250*/  IADD3 R3, R23, R7, RZ ;  /* 0x0000000717037210 */ /* 0x000fc40007ffe0ff */
[----:B------:R-:W-:Y:S02]  /*0260*/  IADD3 R7, R24, R7, RZ ;  /* 0x0000000718077210 */ /* 0x000fe40007ffe0ff */
[----:B------:R-:W-:Y:S01]  /*0270*/  MOV R0, RZ ;  /* 0x000000ff00007202 */ /* 0x000fe20000000f00 */
[----:B------:R-:W-:-:S04]  /*0280*/  IMAD.WIDE R2, R3, 0x4, R10 ;  /* 0x0000000403027825 */ /* 0x000fc800078e020a */
[----:B-1----:R-:W-:Y:S01]  /*0290*/  IMAD.WIDE R4, R25, 0x4, R10 ;  /* 0x0000000419047825 */ /* 0x002fe200078e020a */
[----:B------:R-:W-:Y:S01]  /*02a0*/  ISETP.LT.AND P0, PT, R15, 0x2c, !P0 ;  /* 0x0000002c0f00780c */ /* 0x000fe20004701270 */
[----:B------:R1:W3:Y:S02]  /*02b0*/  @P1 LDG.E.EL R12, desc[UR4][R2.64] ;  /* 0x00000004020c1981 */ /* 0x0002e4000c2e1900 */
[----:B------:R-:W-:Y:S01]  /*02c0*/  IMAD R25, R18, 0xb0, R19 ;  /* 0x000000b012197824 */ /* 0x000fe200078e0213 */
[----:B------:R-:W-:Y:S01]  /*02d0*/  HFMA2.MMA R18, -RZ, RZ, 0, 0 ;  /* 0x00000000ff127435 */ /* 0x000fe200000001ff */
[----:B------:R-:W-:Y:S01]  /*02e0*/  IMAD.WIDE R6, R7, 0x4, R10 ;  /* 0x0000000407067825 */ /* 0x000fe200078e020a */
[----:B------:R-:W-:Y:S01]  /*02f0*/  ISETP.GE.AND P3, PT, R15, 0x2c, PT ;  /* 0x0000002c0f00780c */ /* 0x000fe20003f66270 */
[----:B------:R4:W2:Y:S01]  /*0300*/  @P1 LDG.E.EL R13, desc[UR4][R4.64] ;  /* 0x00000004040d1981 */ /* 0x0008a2000c2e1900 */
[----:B------:R-:W-:Y:S01]  /*0310*/  IADD3 R23, R23, R25, RZ ;  /* 0x0000001917177210 */ /* 0x000fe20007ffe0ff */
[----:B-----5:R-:W-:Y:S01]  /*0320*/  IMAD.WIDE R20, R21, 0x4, R8 ;  /* 0x0000000415147825 */ /* 0x020fe200078e0208 */
[----:B------:R-:W-:Y:S01]  /*0330*/  IADD3 R29, R24, R25, RZ ;  /* 0x00000019181d7210 */ /* 0x000fe20007ffe0ff */
[----:B------:R5:W2:Y:S02]  /*0340*/  @P1 LDG.E.EL R0, desc[UR4][R6.64] ;  /* 0x0000000406001981 */ /* 0x000aa4000c2e1900 */
[----:B------:R-:W-:-:S02]  /*0350*/  IMAD.IADD R27, R22, 0x1, R25 ;  /* 0x00000001161b7824 */ /* 0x000fc400078e0219 */
[----:B------:R-:W-:Y:S01]  /*0360*/  IMAD R25, R16, 0xb, R25 ;  /* 0x0000000b10197824 */ /* 0x000fe200078e0219 */
[----:B------:R-:W2:Y:S01]  /*0370*/  @!P2 LDG.E.EL R18, desc[UR4][R20.64] ;  /* 0x000000041412a981 */ /* 0x000ea2000c2e1900 */
[----:B-1----:R-:W-:-:S04]  /*0380*/  IMAD.WIDE R2, R23, 0x4, R10 ;  /* 0x0000000417027825 */ /* 0x002fc800078e020a */
[--C-:B----4-:R-:W-:Y:S02]  /*0390*/  IMAD.WIDE R4, R25, 0x4, R10.reuse ;  /* 0x0000000419047825 */ /* 0x110fe400078e020a */
[----:B------:R-:W1:Y:S02]  /*03a0*/  LDC.64 R24, c[0x0][0x220] ;  /* 0x00008800ff187b82 */ /* 0x000e640000000a00 */
[----:B-----5:R-:W-:Y:S01]  /*03b0*/  IMAD.WIDE R6, R27, 0x4, R10 ;  /* 0x000000041b067825 */ /* 0x020fe200078e020a */
[----:B------:R-:W-:-:S03]  /*03c0*/  CS2R R26, SRZ ;  /* 0x00000000001a7805 */ /* 0x000fc6000001ff00 */
[----:B------:R-:W-:Y:S01]  /*03d0*/  IMAD.WIDE R10, R29, 0x4, R10 ;  /* 0x000000041d0a7825 */ /* 0x000fe200078e020a */
[----:B------:R-:W-:Y:S02]  /*03e0*/  CS2R R28, SRZ ;  /* 0x00000000001c7805 */ /* 0x000fe4000001ff00 */
[----:B------:R-:W4:Y:S01]  /*03f0*/  @P0 LDG.E.EL R26, desc[UR4][R6.64] ;  /* 0x00000004061a0981 */ /* 0x000f22000c2e1900 */
[----:B------:R-:W-:Y:S01]  /*0400*/  IMAD.WIDE R8, R19, 0x4, R8 ;  /* 0x0000000413087825 */ /* 0x000fe200078e0208 */
[----:B------:R-:W-:Y:S02]  /*0410*/  MOV R19, RZ ;  /* 0x000000ff00137202 */ /* 0x000fe40000000f00 */
[----:B------:R1:W5:Y:S04]  /*0420*/  @P0 LDG.E.EL R29, desc[UR4][R4.64] ;  /* 0x00000004041d0981 */ /* 0x000368000c2e1900 */
[----:B------:R-:W5:Y:S04]  /*0430*/  @!P3 LDG.E.EL R28, desc[UR4][R8.64] ;  /* 0x00000004081cb981 */ /* 0x000f68000c2e1900 */
[----:B------:R-:W4:Y:S04]  /*0440*/  @P0 LDG.E.EL R19, desc[UR4][R2.64] ;  /* 0x0000000402130981 */ /* 0x000f28000c2e1900 */
[----:B------:R4:W4:Y:S01]  /*0450*/  @P0 LDG.E.EL R27, desc[UR4][R10.64] ;  /* 0x000000040a1b0981 */ /* 0x000922000c2e1900 */
[----:B------:R-:W-:-:S02]  /*0460*/  LEA R14, R14, R16, 0x4 ;  /* 0x000000100e0e7211 */ /* 0x000fc400078e20ff */
[----:B------:R-:W-:-:S03]  /*0470*/  LEA R15, R15, R16, 0x4 ;  /* 0x000000100f0f7211 */ /* 0x000fc600078e20ff */
[----:B-1----:R-:W-:-:S04]  /*0480*/  IMAD.WIDE R4, R14, 0x4, R24 ;  /* 0x000000040e047825 */ /* 0x002fc800078e0218 */
[----:B------:R-:W-:-:S04]  /*0490*/  IMAD.WIDE R24, R15, 0x4, R24 ;  /* 0x000000040f187825 */ /* 0x000fc800078e0218 */
[C---:B--2---:R-:W-:Y:S01]  /*04a0*/  FADD R20, R18.reuse, R17 ;  /* 0x0000001112147221 */ /* 0x044fe20000000000 */
[C---:B---3--:R-:W-:Y:S01]  /*04b0*/  FADD R21, R18.reuse, R12 ;  /* 0x0000000c12157221 */ /* 0x048fe20000000000 */
[C---:B------:R-:W-:Y:S01]  /*04c0*/  FADD R22, R18.reuse, R13 ;  /* 0x0000000d12167221 */ /* 0x040fe20000000000 */
[----:B------:R-:W-:-:S05]  /*04d0*/  FADD R23, R18, R0 ;  /* 0x0000000012177221 */ /* 0x000fca0000000000 */
[----:B------:R1:W-:Y:S01]  /*04e0*/  @P1 STG.E.128 desc[UR4][R4.64], R20 ;  /* 0x0000001404001986 */ /* 0x0003e2000c101d04 */
[C---:B-----5:R-:W-:Y:S01]  /*04f0*/  FADD R8, R28.reuse, R29 ;  /* 0x0000001d1c087221 */ /* 0x060fe20000000000 */
[C---:B----4-:R-:W-:Y:S01]  /*0500*/  FADD R10, R28.reuse, R26 ;  /* 0x0000001a1c0a7221 */ /* 0x050fe20000000000 */
[C---:B------:R-:W-:Y:S01]  /*0510*/  FADD R9, R28.reuse, R19 ;  /* 0x000000131c097221 */ /* 0x040fe20000000000 */
[----:B------:R-:W-:Y:S01]  /*0520*/  FADD R11, R28, R27 ;  /* 0x0000001b1c0b7221 */ /* 0x000fe20000000000 */
[----:B-1----:R-:W-:Y:S06]  /*0530*/  @!P0 EXIT ;  /* 0x000000000000894d */ /* 0x002fec0003800000 */
[----:B------:R-:W-:Y:S01]  /*0540*/  STG.E.128 desc[UR4][R24.64], R8 ;  /* 0x0000000818007986 */ /* 0x000fe2000c101d04 */
[----:B------:R-:W-:Y:S05]  /*0550*/  EXIT ;  /* 0x000000000000794d */ /* 0x000fea0003800000 */
.L_x_0:
[----:B------:R-:W-:-:S00]  /*0560*/  BRA `(.L_x_0) ;  /* 0xfffffffc00fc7947 */ /* 0x000fc0000383ffff */
[----:B------:R-:W-:-:S00]  /*0570*/  NOP ;  /* 0x0000000000007918 */ /* 0x000fc00000000000 */
        /* <DEDUP_REMOVED lines=8> */
.L_x_1:


//--------------------- .nv.constant0.triton_poi_fused_clone_0 --------------------------
	.section	.nv.constant0.triton_poi_fused_clone_0,"a",@progbits
	.sectionflags	@""
	.align	4
.nv.constant0.triton_poi_fused_clone_0:
	.zero		560
